//
// Generated by NVIDIA NVVM Compiler
//
// Compiler Build ID: CL-36424714
// Cuda compilation tools, release 13.0, V13.0.88
// Based on NVVM 20.0.0
//

.version 9.0
.target sm_100
.address_size 64

	// .globl	_Z14computeRowSumsPiS_ii

.visible .entry _Z14computeRowSumsPiS_ii(
	.param .u64 .ptr .align 1 _Z14computeRowSumsPiS_ii_param_0,
	.param .u64 .ptr .align 1 _Z14computeRowSumsPiS_ii_param_1,
	.param .u32 _Z14computeRowSumsPiS_ii_param_2,
	.param .u32 _Z14computeRowSumsPiS_ii_param_3
)
{
	.reg .pred 	%p<11>;
	.reg .b32 	%r<110>;
	.reg .b64 	%rd<32>;

	ld.param.u64 	%rd9, [_Z14computeRowSumsPiS_ii_param_0];
	ld.param.u64 	%rd8, [_Z14computeRowSumsPiS_ii_param_1];
	ld.param.u32 	%r32, [_Z14computeRowSumsPiS_ii_param_2];
	ld.param.u32 	%r31, [_Z14computeRowSumsPiS_ii_param_3];
	cvta.to.global.u64 	%rd1, %rd9;
	mov.u32 	%r1, %tid.x;
	setp.ge.s32 	%p1, %r1, %r32;
	@%p1 bra 	$L__BB0_15;
	setp.lt.s32 	%p2, %r31, 1;
	mov.b32 	%r109, 0;
	@%p2 bra 	$L__BB0_14;
	mul.lo.s32 	%r2, %r31, %r1;
	and.b32  	%r3, %r31, 15;
	setp.lt.u32 	%p3, %r31, 16;
	mov.b32 	%r102, 0;
	mov.u32 	%r109, %r102;
	@%p3 bra 	$L__BB0_5;
	and.b32  	%r102, %r31, 2147483632;
	neg.s32 	%r96, %r102;
	mul.wide.u32 	%rd10, %r2, 4;
	add.s64 	%rd11, %rd10, %rd1;
	add.s64 	%rd30, %rd11, 32;
	mov.b32 	%r109, 0;
$L__BB0_4:
	.pragma "nounroll";
	ld.global.u32 	%r37, [%rd30+-32];
	add.s32 	%r38, %r37, %r109;
	ld.global.u32 	%r39, [%rd30+-28];
	add.s32 	%r40, %r39, %r38;
	ld.global.u32 	%r41, [%rd30+-24];
	add.s32 	%r42, %r41, %r40;
	ld.global.u32 	%r43, [%rd30+-20];
	add.s32 	%r44, %r43, %r42;
	ld.global.u32 	%r45, [%rd30+-16];
	add.s32 	%r46, %r45, %r44;
	ld.global.u32 	%r47, [%rd30+-12];
	add.s32 	%r48, %r47, %r46;
	ld.global.u32 	%r49, [%rd30+-8];
	add.s32 	%r50, %r49, %r48;
	ld.global.u32 	%r51, [%rd30+-4];
	add.s32 	%r52, %r51, %r50;
	ld.global.u32 	%r53, [%rd30];
	add.s32 	%r54, %r53, %r52;
	ld.global.u32 	%r55, [%rd30+4];
	add.s32 	%r56, %r55, %r54;
	ld.global.u32 	%r57, [%rd30+8];
	add.s32 	%r58, %r57, %r56;
	ld.global.u32 	%r59, [%rd30+12];
	add.s32 	%r60, %r59, %r58;
	ld.global.u32 	%r61, [%rd30+16];
	add.s32 	%r62, %r61, %r60;
	ld.global.u32 	%r63, [%rd30+20];
	add.s32 	%r64, %r63, %r62;
	ld.global.u32 	%r65, [%rd30+24];
	add.s32 	%r66, %r65, %r64;
	ld.global.u32 	%r67, [%rd30+28];
	add.s32 	%r109, %r67, %r66;
	add.s32 	%r96, %r96, 16;
	add.s64 	%rd30, %rd30, 64;
	setp.ne.s32 	%p4, %r96, 0;
	@%p4 bra 	$L__BB0_4;
$L__BB0_5:
	setp.eq.s32 	%p5, %r3, 0;
	@%p5 bra 	$L__BB0_14;
	and.b32  	%r13, %r31, 7;
	setp.lt.u32 	%p6, %r3, 8;
	@%p6 bra 	$L__BB0_8;
	add.s32 	%r69, %r102, %r2;
	mul.wide.u32 	%rd12, %r69, 4;
	add.s64 	%rd13, %rd1, %rd12;
	ld.global.u32 	%r70, [%rd13];
	add.s32 	%r71, %r70, %r109;
	cvt.u64.u32 	%rd14, %r2;
	cvt.u64.u32 	%rd15, %r102;
	add.s64 	%rd16, %rd15, %rd14;
	shl.b64 	%rd17, %rd16, 2;
	add.s64 	%rd18, %rd1, %rd17;
	ld.global.u32 	%r72, [%rd18+4];
	add.s32 	%r73, %r72, %r71;
	ld.global.u32 	%r74, [%rd18+8];
	add.s32 	%r75, %r74, %r73;
	ld.global.u32 	%r76, [%rd18+12];
	add.s32 	%r77, %r76, %r75;
	ld.global.u32 	%r78, [%rd18+16];
	add.s32 	%r79, %r78, %r77;
	ld.global.u32 	%r80, [%rd18+20];
	add.s32 	%r81, %r80, %r79;
	ld.global.u32 	%r82, [%rd18+24];
	add.s32 	%r83, %r82, %r81;
	ld.global.u32 	%r84, [%rd18+28];
	add.s32 	%r109, %r84, %r83;
	add.s32 	%r102, %r102, 8;
$L__BB0_8:
	setp.eq.s32 	%p7, %r13, 0;
	@%p7 bra 	$L__BB0_14;
	and.b32  	%r19, %r31, 3;
	setp.lt.u32 	%p8, %r13, 4;
	@%p8 bra 	$L__BB0_11;
	add.s32 	%r86, %r102, %r2;
	mul.wide.u32 	%rd19, %r86, 4;
	add.s64 	%rd20, %rd1, %rd19;
	ld.global.u32 	%r87, [%rd20];
	add.s32 	%r88, %r87, %r109;
	cvt.u64.u32 	%rd21, %r2;
	cvt.u64.u32 	%rd22, %r102;
	add.s64 	%rd23, %rd22, %rd21;
	shl.b64 	%rd24, %rd23, 2;
	add.s64 	%rd25, %rd1, %rd24;
	ld.global.u32 	%r89, [%rd25+4];
	add.s32 	%r90, %r89, %r88;
	ld.global.u32 	%r91, [%rd25+8];
	add.s32 	%r92, %r91, %r90;
	ld.global.u32 	%r93, [%rd25+12];
	add.s32 	%r109, %r93, %r92;
	add.s32 	%r102, %r102, 4;
$L__BB0_11:
	setp.eq.s32 	%p9, %r19, 0;
	@%p9 bra 	$L__BB0_14;
	add.s32 	%r94, %r102, %r2;
	mul.wide.u32 	%rd26, %r94, 4;
	add.s64 	%rd31, %rd1, %rd26;
	neg.s32 	%r107, %r19;
$L__BB0_13:
	.pragma "nounroll";
	ld.global.u32 	%r95, [%rd31];
	add.s32 	%r109, %r95, %r109;
	add.s64 	%rd31, %rd31, 4;
	add.s32 	%r107, %r107, 1;
	setp.ne.s32 	%p10, %r107, 0;
	@%p10 bra 	$L__BB0_13;
$L__BB0_14:
	cvta.to.global.u64 	%rd27, %rd8;
	mul.wide.u32 	%rd28, %r1, 4;
	add.s64 	%rd29, %rd27, %rd28;
	st.global.u32 	[%rd29], %r109;
$L__BB0_15:
	ret;

}
	// .globl	_Z17computeColumnSumsPiS_ii
.visible .entry _Z17computeColumnSumsPiS_ii(
	.param .u64 .ptr .align 1 _Z17computeColumnSumsPiS_ii_param_0,
	.param .u64 .ptr .align 1 _Z17computeColumnSumsPiS_ii_param_1,
	.param .u32 _Z17computeColumnSumsPiS_ii_param_2,
	.param .u32 _Z17computeColumnSumsPiS_ii_param_3
)
{
	.reg .pred 	%p<11>;
	.reg .b32 	%r<116>;
	.reg .b64 	%rd<43>;

	ld.param.u64 	%rd3, [_Z17computeColumnSumsPiS_ii_param_0];
	ld.param.u64 	%rd2, [_Z17computeColumnSumsPiS_ii_param_1];
	ld.param.u32 	%r36, [_Z17computeColumnSumsPiS_ii_param_2];
	ld.param.u32 	%r37, [_Z17computeColumnSumsPiS_ii_param_3];
	cvta.to.global.u64 	%rd1, %rd3;
	mov.u32 	%r1, %tid.x;
	setp.ge.s32 	%p1, %r1, %r37;
	@%p1 bra 	$L__BB1_15;
	setp.lt.s32 	%p2, %r36, 1;
	mov.b32 	%r115, 0;
	@%p2 bra 	$L__BB1_14;
	and.b32  	%r2, %r36, 15;
	setp.lt.u32 	%p3, %r36, 16;
	mov.b32 	%r107, 0;
	mov.u32 	%r115, %r107;
	@%p3 bra 	$L__BB1_5;
	and.b32  	%r107, %r36, 2147483632;
	neg.s32 	%r101, %r107;
	shl.b32 	%r5, %r37, 4;
	mov.b32 	%r115, 0;
	mul.wide.s32 	%rd6, %r37, 4;
	mov.u32 	%r100, %r1;
$L__BB1_4:
	.pragma "nounroll";
	mul.wide.s32 	%rd4, %r100, 4;
	add.s64 	%rd5, %rd1, %rd4;
	ld.global.u32 	%r42, [%rd5];
	add.s32 	%r43, %r42, %r115;
	add.s64 	%rd7, %rd5, %rd6;
	ld.global.u32 	%r44, [%rd7];
	add.s32 	%r45, %r44, %r43;
	add.s64 	%rd8, %rd7, %rd6;
	ld.global.u32 	%r46, [%rd8];
	add.s32 	%r47, %r46, %r45;
	add.s64 	%rd9, %rd8, %rd6;
	ld.global.u32 	%r48, [%rd9];
	add.s32 	%r49, %r48, %r47;
	add.s64 	%rd10, %rd9, %rd6;
	ld.global.u32 	%r50, [%rd10];
	add.s32 	%r51, %r50, %r49;
	add.s64 	%rd11, %rd10, %rd6;
	ld.global.u32 	%r52, [%rd11];
	add.s32 	%r53, %r52, %r51;
	add.s64 	%rd12, %rd11, %rd6;
	ld.global.u32 	%r54, [%rd12];
	add.s32 	%r55, %r54, %r53;
	add.s64 	%rd13, %rd12, %rd6;
	ld.global.u32 	%r56, [%rd13];
	add.s32 	%r57, %r56, %r55;
	add.s64 	%rd14, %rd13, %rd6;
	ld.global.u32 	%r58, [%rd14];
	add.s32 	%r59, %r58, %r57;
	add.s64 	%rd15, %rd14, %rd6;
	ld.global.u32 	%r60, [%rd15];
	add.s32 	%r61, %r60, %r59;
	add.s64 	%rd16, %rd15, %rd6;
	ld.global.u32 	%r62, [%rd16];
	add.s32 	%r63, %r62, %r61;
	add.s64 	%rd17, %rd16, %rd6;
	ld.global.u32 	%r64, [%rd17];
	add.s32 	%r65, %r64, %r63;
	add.s64 	%rd18, %rd17, %rd6;
	ld.global.u32 	%r66, [%rd18];
	add.s32 	%r67, %r66, %r65;
	add.s64 	%rd19, %rd18, %rd6;
	ld.global.u32 	%r68, [%rd19];
	add.s32 	%r69, %r68, %r67;
	add.s64 	%rd20, %rd19, %rd6;
	ld.global.u32 	%r70, [%rd20];
	add.s32 	%r71, %r70, %r69;
	add.s64 	%rd21, %rd20, %rd6;
	ld.global.u32 	%r72, [%rd21];
	add.s32 	%r115, %r72, %r71;
	add.s32 	%r101, %r101, 16;
	add.s32 	%r100, %r100, %r5;
	setp.ne.s32 	%p4, %r101, 0;
	@%p4 bra 	$L__BB1_4;
$L__BB1_5:
	setp.eq.s32 	%p5, %r2, 0;
	@%p5 bra 	$L__BB1_14;
	and.b32  	%r15, %r36, 7;
	setp.lt.u32 	%p6, %r2, 8;
	@%p6 bra 	$L__BB1_8;
	mad.lo.s32 	%r74, %r107, %r37, %r1;
	mul.wide.s32 	%rd22, %r74, 4;
	add.s64 	%rd23, %rd1, %rd22;
	ld.global.u32 	%r75, [%rd23];
	add.s32 	%r76, %r75, %r115;
	mul.wide.s32 	%rd24, %r37, 4;
	add.s64 	%rd25, %rd23, %rd24;
	ld.global.u32 	%r77, [%rd25];
	add.s32 	%r78, %r77, %r76;
	add.s64 	%rd26, %rd25, %rd24;
	ld.global.u32 	%r79, [%rd26];
	add.s32 	%r80, %r79, %r78;
	add.s64 	%rd27, %rd26, %rd24;
	ld.global.u32 	%r81, [%rd27];
	add.s32 	%r82, %r81, %r80;
	add.s64 	%rd28, %rd27, %rd24;
	ld.global.u32 	%r83, [%rd28];
	add.s32 	%r84, %r83, %r82;
	add.s64 	%rd29, %rd28, %rd24;
	ld.global.u32 	%r85, [%rd29];
	add.s32 	%r86, %r85, %r84;
	add.s64 	%rd30, %rd29, %rd24;
	ld.global.u32 	%r87, [%rd30];
	add.s32 	%r88, %r87, %r86;
	add.s64 	%rd31, %rd30, %rd24;
	ld.global.u32 	%r89, [%rd31];
	add.s32 	%r115, %r89, %r88;
	add.s32 	%r107, %r107, 8;
$L__BB1_8:
	setp.eq.s32 	%p7, %r15, 0;
	@%p7 bra 	$L__BB1_14;
	and.b32  	%r21, %r36, 3;
	setp.lt.u32 	%p8, %r15, 4;
	@%p8 bra 	$L__BB1_11;
	mad.lo.s32 	%r91, %r107, %r37, %r1;
	mul.wide.s32 	%rd32, %r91, 4;
	add.s64 	%rd33, %rd1, %rd32;
	ld.global.u32 	%r92, [%rd33];
	add.s32 	%r93, %r92, %r115;
	mul.wide.s32 	%rd34, %r37, 4;
	add.s64 	%rd35, %rd33, %rd34;
	ld.global.u32 	%r94, [%rd35];
	add.s32 	%r95, %r94, %r93;
	add.s64 	%rd36, %rd35, %rd34;
	ld.global.u32 	%r96, [%rd36];
	add.s32 	%r97, %r96, %r95;
	add.s64 	%rd37, %rd36, %rd34;
	ld.global.u32 	%r98, [%rd37];
	add.s32 	%r115, %r98, %r97;
	add.s32 	%r107, %r107, 4;
$L__BB1_11:
	setp.eq.s32 	%p9, %r21, 0;
	@%p9 bra 	$L__BB1_14;
	mad.lo.s32 	%r113, %r107, %r37, %r1;
	neg.s32 	%r112, %r21;
$L__BB1_13:
	.pragma "nounroll";
	mul.wide.s32 	%rd38, %r113, 4;
	add.s64 	%rd39, %rd1, %rd38;
	ld.global.u32 	%r99, [%rd39];
	add.s32 	%r115, %r99, %r115;
	add.s32 	%r113, %r113, %r37;
	add.s32 	%r112, %r112, 1;
	setp.ne.s32 	%p10, %r112, 0;
	@%p10 bra 	$L__BB1_13;
$L__BB1_14:
	cvta.to.global.u64 	%rd40, %rd2;
	mul.wide.u32 	%rd41, %r1, 4;
	add.s64 	%rd42, %rd40, %rd41;
	st.global.u32 	[%rd42], %r115;
$L__BB1_15:
	ret;

}
	// .globl	_Z15replaceElementsPiS_S_ii
.visible .entry _Z15replaceElementsPiS_S_ii(
	.param .u64 .ptr .align 1 _Z15replaceElementsPiS_S_ii_param_0,
	.param .u64 .ptr .align 1 _Z15replaceElementsPiS_S_ii_param_1,
	.param .u64 .ptr .align 1 _Z15replaceElementsPiS_S_ii_param_2,
	.param .u32 _Z15replaceElementsPiS_S_ii_param_3,
	.param .u32 _Z15replaceElementsPiS_S_ii_param_4
)
{
	.reg .pred 	%p<5>;
	.reg .b32 	%r<10>;
	.reg .b64 	%rd<13>;

	ld.param.u64 	%rd2, [_Z15replaceElementsPiS_S_ii_param_0];
	ld.param.u64 	%rd3, [_Z15replaceElementsPiS_S_ii_param_1];
	ld.param.u64 	%rd4, [_Z15replaceElementsPiS_S_ii_param_2];
	ld.param.u32 	%r4, [_Z15replaceElementsPiS_S_ii_param_3];
	ld.param.u32 	%r3, [_Z15replaceElementsPiS_S_ii_param_4];
	mov.u32 	%r1, %ctaid.x;
	mov.u32 	%r2, %tid.x;
	setp.ge.s32 	%p1, %r1, %r4;
	setp.ge.s32 	%p2, %r2, %r3;
	or.pred  	%p3, %p1, %p2;
	@%p3 bra 	$L__BB2_4;
	cvta.to.global.u64 	%rd5, %rd2;
	mad.lo.s32 	%r5, %r3, %r1, %r2;
	mul.wide.u32 	%rd6, %r5, 4;
	add.s64 	%rd1, %rd5, %rd6;
	ld.global.u32 	%r6, [%rd1];
	and.b32  	%r7, %r6, 1;
	setp.eq.b32 	%p4, %r7, 1;
	@%p4 bra 	$L__BB2_3;
	cvta.to.global.u64 	%rd10, %rd3;
	mul.wide.u32 	%rd11, %r1, 4;
	add.s64 	%rd12, %rd10, %rd11;
	ld.global.u32 	%r9, [%rd12];
	st.global.u32 	[%rd1], %r9;
	bra.uni 	$L__BB2_4;
$L__BB2_3:
	cvta.to.global.u64 	%rd7, %rd4;
	mul.wide.u32 	%rd8, %r2, 4;
	add.s64 	%rd9, %rd7, %rd8;
	ld.global.u32 	%r8, [%rd9];
	st.global.u32 	[%rd1], %r8;
$L__BB2_4:
	ret;

}


// ===== COMPILED SASS (sm_100) =====

	.target	sm_100

	.elftype	@"ET_EXEC"


//--------------------- .note.nv.tkinfo           --------------------------
	.section	.note.nv.tkinfo,"",@"SHT_NOTE"
	.sectionflags	@"SHF_NOTE_NV_TKINFO"
	.tkinfo
        /*0018*/ 	.word	0x00000002
        /*0030*/ 	.string	""
        /*0030*/ 	.string	"ptxas"
        /*0030*/ 	.string	"Cuda compilation tools, release 13.0, V13.0.88"
        /*0030*/ 	.string	"Build cuda_13.0.r13.0/compiler.36424714_0"
        /*0030*/ 	.string	"-arch sm_100 -m 64 "



//--------------------- .note.nv.cuinfo           --------------------------
	.section	.note.nv.cuinfo,"",@"SHT_NOTE"
	.sectionflags	@"SHF_NOTE_NV_CUINFO"
        /*0018*/ 	.short	0x0002
        /*001a*/ 	.short	0x0064
        /*001c*/ 	.short	0x0082
	.zero		2


//--------------------- .nv.info                  --------------------------
	.section	.nv.info,"",@"SHT_CUDA_INFO"
	.align	4


	//----- nvinfo : EIATTR_REGCOUNT
	.align		4
        /*0000*/ 	.byte	0x04, 0x2f
        /*0002*/ 	.short	(.L_1 - .L_0)
	.align		4
.L_0:
        /*0004*/ 	.word	index@(_Z14computeRowSumsPiS_ii)
        /*0008*/ 	.word	0x00000018


	//----- nvinfo : EIATTR_FRAME_SIZE
	.align		4
.L_1:
        /*000c*/ 	.byte	0x04, 0x11
        /*000e*/ 	.short	(.L_3 - .L_2)
	.align		4
.L_2:
        /*0010*/ 	.word	index@(_Z14computeRowSumsPiS_ii)
        /*0014*/ 	.word	0x00000000


	//----- nvinfo : EIATTR_REGCOUNT
	.align		4
.L_3:
        /*0018*/ 	.byte	0x04, 0x2f
        /*001a*/ 	.short	(.L_5 - .L_4)
	.align		4
.L_4:
        /*001c*/ 	.word	index@(_Z17computeColumnSumsPiS_ii)
        /*0020*/ 	.word	0x00000020


	//----- nvinfo : EIATTR_FRAME_SIZE
	.align		4
.L_5:
        /*0024*/ 	.byte	0x04, 0x11
        /*0026*/ 	.short	(.L_7 - .L_6)
	.align		4
.L_6:
        /*0028*/ 	.word	index@(_Z17computeColumnSumsPiS_ii)
        /*002c*/ 	.word	0x00000000


	//----- nvinfo : EIATTR_REGCOUNT
	.align		4
.L_7:
        /*0030*/ 	.byte	0x04, 0x2f
        /*0032*/ 	.short	(.L_9 - .L_8)
	.align		4
.L_8:
        /*0034*/ 	.word	index@(_Z15replaceElementsPiS_S_ii)
        /*0038*/ 	.word	0x0000000a


	//----- nvinfo : EIATTR_FRAME_SIZE
	.align		4
.L_9:
        /*003c*/ 	.byte	0x04, 0x11
        /*003e*/ 	.short	(.L_11 - .L_10)
	.align		4
.L_10:
        /*0040*/ 	.word	index@(_Z15replaceElementsPiS_S_ii)
        /*0044*/ 	.word	0x00000000


	//----- nvinfo : EIATTR_MIN_STACK_SIZE
	.align		4
.L_11:
        /*0048*/ 	.byte	0x04, 0x12
        /*004a*/ 	.short	(.L_13 - .L_12)
	.align		4
.L_12:
        /*004c*/ 	.word	index@(_Z15replaceElementsPiS_S_ii)
        /*0050*/ 	.word	0x00000000


	//----- nvinfo : EIATTR_MIN_STACK_SIZE
	.align		4
.L_13:
        /*0054*/ 	.byte	0x04, 0x12
        /*0056*/ 	.short	(.L_15 - .L_14)
	.align		4
.L_14:
        /*0058*/ 	.word	index@(_Z17computeColumnSumsPiS_ii)
        /*005c*/ 	.word	0x00000000


	//----- nvinfo : EIATTR_MIN_STACK_SIZE
	.align		4
.L_15:
        /*0060*/ 	.byte	0x04, 0x12
        /*0062*/ 	.short	(.L_17 - .L_16)
	.align		4
.L_16:
        /*0064*/ 	.word	index@(_Z14computeRowSumsPiS_ii)
        /*0068*/ 	.word	0x00000000
.L_17:


//--------------------- .nv.compat                --------------------------
	.section	.nv.compat,"",@"SHT_CUDA_COMPAT_INFO"
	.align	4
        /*0000*/ 	.byte	0x02, 0x09, 0x00, 0x00, 0x02, 0x02, 0x01, 0x00, 0x02, 0x05, 0x05, 0x00, 0x03, 0x07, 0x01, 0x01
        /*0010*/ 	.byte	0x02, 0x03, 0x00, 0x00, 0x02, 0x06, 0x01, 0x00, 0x04, 0x0b, 0x08, 0x00, 0x09, 0x00, 0x00, 0x00
        /*0020*/ 	.byte	0x00, 0x00, 0x00, 0x00


//--------------------- .nv.info._Z15replaceElementsPiS_S_ii --------------------------
	.section	.nv.info._Z15replaceElementsPiS_S_ii,"",@"SHT_CUDA_INFO"
	.sectionflags	@""
	.align	4


	//----- nvinfo : EIATTR_CUDA_API_VERSION
	.align		4
        /*0000*/ 	.byte	0x04, 0x37
        /*0002*/ 	.short	(.L_19 - .L_18)
.L_18:
        /*0004*/ 	.word	0x00000082


	//----- nvinfo : EIATTR_KPARAM_INFO
	.align		4
.L_19:
        /*0008*/ 	.byte	0x04, 0x17
        /*000a*/ 	.short	(.L_21 - .L_20)
.L_20:
        /*000c*/ 	.word	0x00000000
        /*0010*/ 	.short	0x0004
        /*0012*/ 	.short	0x001c
        /*0014*/ 	.byte	0x00, 0xf0, 0x11, 0x00


	//----- nvinfo : EIATTR_KPARAM_INFO
	.align		4
.L_21:
        /*0018*/ 	.byte	0x04, 0x17
        /*001a*/ 	.short	(.L_23 - .L_22)
.L_22:
        /*001c*/ 	.word	0x00000000
        /*0020*/ 	.short	0x0003
        /*0022*/ 	.short	0x0018
        /*0024*/ 	.byte	0x00, 0xf0, 0x11, 0x00


	//----- nvinfo : EIATTR_KPARAM_INFO
	.align		4
.L_23:
        /*0028*/ 	.byte	0x04, 0x17
        /*002a*/ 	.short	(.L_25 - .L_24)
.L_24:
        /*002c*/ 	.word	0x00000000
        /*0030*/ 	.short	0x0002
        /*0032*/ 	.short	0x0010
        /*0034*/ 	.byte	0x00, 0xf5, 0x21, 0x00


	//----- nvinfo : EIATTR_KPARAM_INFO
	.align		4
.L_25:
        /*0038*/ 	.byte	0x04, 0x17
        /*003a*/ 	.short	(.L_27 - .L_26)
.L_26:
        /*003c*/ 	.word	0x00000000
        /*0040*/ 	.short	0x0001
        /*0042*/ 	.short	0x0008
        /*0044*/ 	.byte	0x00, 0xf5, 0x21, 0x00


	//----- nvinfo : EIATTR_KPARAM_INFO
	.align		4
.L_27:
        /*0048*/ 	.byte	0x04, 0x17
        /*004a*/ 	.short	(.L_29 - .L_28)
.L_28:
        /*004c*/ 	.word	0x00000000
        /*0050*/ 	.short	0x0000
        /*0052*/ 	.short	0x0000
        /*0054*/ 	.byte	0x00, 0xf5, 0x21, 0x00


	//----- nvinfo : EIATTR_SPARSE_MMA_MASK
	.align		4
.L_29:
        /*0058*/ 	.byte	0x03, 0x50
        /*005a*/ 	.short	0x0000


	//----- nvinfo : EIATTR_MAXREG_COUNT
	.align		4
        /*005c*/ 	.byte	0x03, 0x1b
        /*005e*/ 	.short	0x00ff


	//----- nvinfo : EIATTR_MERCURY_ISA_VERSION
	.align		4
        /*0060*/ 	.byte	0x03, 0x5f
        /*0062*/ 	.short	0x0101


	//----- nvinfo : EIATTR_VRC_CTA_INIT_COUNT
	.align		4
        /*0064*/ 	.byte	0x02, 0x4a
	.zero		1
	.zero		1


	//----- nvinfo : EIATTR_EXIT_INSTR_OFFSETS
	.align		4
        /*0068*/ 	.byte	0x04, 0x1c
        /*006a*/ 	.short	(.L_31 - .L_30)


	//   ....[0]....
.L_30:
        /*006c*/ 	.word	0x00000060


	//   ....[1]....
        /*0070*/ 	.word	0x00000130


	//   ....[2]....
        /*0074*/ 	.word	0x00000180


	//----- nvinfo : EIATTR_CRS_STACK_SIZE
	.align		4
.L_31:
        /*0078*/ 	.byte	0x04, 0x1e
        /*007a*/ 	.short	(.L_33 - .L_32)
.L_32:
        /*007c*/ 	.word	0x00000000


	//----- nvinfo : EIATTR_CBANK_PARAM_SIZE
	.align		4
.L_33:
        /*0080*/ 	.byte	0x03, 0x19
        /*0082*/ 	.short	0x0020


	//----- nvinfo : EIATTR_PARAM_CBANK
	.align		4
        /*0084*/ 	.byte	0x04, 0x0a
        /*0086*/ 	.short	(.L_35 - .L_34)
	.align		4
.L_34:
        /*0088*/ 	.word	index@(.nv.constant0._Z15replaceElementsPiS_S_ii)
        /*008c*/ 	.short	0x0380
        /*008e*/ 	.short	0x0020


	//----- nvinfo : EIATTR_SW_WAR
	.align		4
.L_35:
        /*0090*/ 	.byte	0x04, 0x36
        /*0092*/ 	.short	(.L_37 - .L_36)
.L_36:
        /*0094*/ 	.word	0x00000008
.L_37:


//--------------------- .nv.info._Z17computeColumnSumsPiS_ii --------------------------
	.section	.nv.info._Z17computeColumnSumsPiS_ii,"",@"SHT_CUDA_INFO"
	.sectionflags	@""
	.align	4


	//----- nvinfo : EIATTR_CUDA_API_VERSION
	.align		4
        /*0000*/ 	.byte	0x04, 0x37
        /*0002*/ 	.short	(.L_39 - .L_38)
.L_38:
        /*0004*/ 	.word	0x00000082


	//----- nvinfo : EIATTR_KPARAM_INFO
	.align		4
.L_39:
        /*0008*/ 	.byte	0x04, 0x17
        /*000a*/ 	.short	(.L_41 - .L_40)
.L_40:
        /*000c*/ 	.word	0x00000000
        /*0010*/ 	.short	0x0003
        /*0012*/ 	.short	0x0014
        /*0014*/ 	.byte	0x00, 0xf0, 0x11, 0x00


	//----- nvinfo : EIATTR_KPARAM_INFO
	.align		4
.L_41:
        /*0018*/ 	.byte	0x04, 0x17
        /*001a*/ 	.short	(.L_43 - .L_42)
.L_42:
        /*001c*/ 	.word	0x00000000
        /*0020*/ 	.short	0x0002
        /*0022*/ 	.short	0x0010
        /*0024*/ 	.byte	0x00, 0xf0, 0x11, 0x00


	//----- nvinfo : EIATTR_KPARAM_INFO
	.align		4
.L_43:
        /*0028*/ 	.byte	0x04, 0x17
        /*002a*/ 	.short	(.L_45 - .L_44)
.L_44:
        /*002c*/ 	.word	0x00000000
        /*0030*/ 	.short	0x0001
        /*0032*/ 	.short	0x0008
        /*0034*/ 	.byte	0x00, 0xf5, 0x21, 0x00


	//----- nvinfo : EIATTR_KPARAM_INFO
	.align		4
.L_45:
        /*0038*/ 	.byte	0x04, 0x17
        /*003a*/ 	.short	(.L_47 - .L_46)
.L_46:
        /*003c*/ 	.word	0x00000000
        /*0040*/ 	.short	0x0000
        /*0042*/ 	.short	0x0000
        /*0044*/ 	.byte	0x00, 0xf5, 0x21, 0x00


	//----- nvinfo : EIATTR_SPARSE_MMA_MASK
	.align		4
.L_47:
        /*0048*/ 	.byte	0x03, 0x50
        /*004a*/ 	.short	0x0000


	//----- nvinfo : EIATTR_MAXREG_COUNT
	.align		4
        /*004c*/ 	.byte	0x03, 0x1b
        /*004e*/ 	.short	0x00ff


	//----- nvinfo : EIATTR_MERCURY_ISA_VERSION
	.align		4
        /*0050*/ 	.byte	0x03, 0x5f
        /*0052*/ 	.short	0x0101


	//----- nvinfo : EIATTR_VRC_CTA_INIT_COUNT
	.align		4
        /*0054*/ 	.byte	0x02, 0x4a
	.zero		1
	.zero		1


	//----- nvinfo : EIATTR_EXIT_INSTR_OFFSETS
	.align		4
        /*0058*/ 	.byte	0x04, 0x1c
        /*005a*/ 	.short	(.L_49 - .L_48)


	//   ....[0]....
.L_48:
        /*005c*/ 	.word	0x00000040


	//   ....[1]....
        /*0060*/ 	.word	0x000007d0


	//----- nvinfo : EIATTR_CBANK_PARAM_SIZE
	.align		4
.L_49:
        /*0064*/ 	.byte	0x03, 0x19
        /*0066*/ 	.short	0x0018


	//----- nvinfo : EIATTR_PARAM_CBANK
	.align		4
        /*0068*/ 	.byte	0x04, 0x0a
        /*006a*/ 	.short	(.L_51 - .L_50)
	.align		4
.L_50:
        /*006c*/ 	.word	index@(.nv.constant0._Z17computeColumnSumsPiS_ii)
        /*0070*/ 	.short	0x0380
        /*0072*/ 	.short	0x0018


	//----- nvinfo : EIATTR_SW_WAR
	.align		4
.L_51:
        /*0074*/ 	.byte	0x04, 0x36
        /*0076*/ 	.short	(.L_53 - .L_52)
.L_52:
        /*0078*/ 	.word	0x00000008
.L_53:


//--------------------- .nv.info._Z14computeRowSumsPiS_ii --------------------------
	.section	.nv.info._Z14computeRowSumsPiS_ii,"",@"SHT_CUDA_INFO"
	.sectionflags	@""
	.align	4


	//----- nvinfo : EIATTR_CUDA_API_VERSION
	.align		4
        /*0000*/ 	.byte	0x04, 0x37
        /*0002*/ 	.short	(.L_55 - .L_54)
.L_54:
        /*0004*/ 	.word	0x00000082


	//----- nvinfo : EIATTR_KPARAM_INFO
	.align		4
.L_55:
        /*0008*/ 	.byte	0x04, 0x17
        /*000a*/ 	.short	(.L_57 - .L_56)
.L_56:
        /*000c*/ 	.word	0x00000000
        /*0010*/ 	.short	0x0003
        /*0012*/ 	.short	0x0014
        /*0014*/ 	.byte	0x00, 0xf0, 0x11, 0x00


	//----- nvinfo : EIATTR_KPARAM_INFO
	.align		4
.L_57:
        /*0018*/ 	.byte	0x04, 0x17
        /*001a*/ 	.short	(.L_59 - .L_58)
.L_58:
        /*001c*/ 	.word	0x00000000
        /*0020*/ 	.short	0x0002
        /*0022*/ 	.short	0x0010
        /*0024*/ 	.byte	0x00, 0xf0, 0x11, 0x00


	//----- nvinfo : EIATTR_KPARAM_INFO
	.align		4
.L_59:
        /*0028*/ 	.byte	0x04, 0x17
        /*002a*/ 	.short	(.L_61 - .L_60)
.L_60:
        /*002c*/ 	.word	0x00000000
        /*0030*/ 	.short	0x0001
        /*0032*/ 	.short	0x0008
        /*0034*/ 	.byte	0x00, 0xf5, 0x21, 0x00


	//----- nvinfo : EIATTR_KPARAM_INFO
	.align		4
.L_61:
        /*0038*/ 	.byte	0x04, 0x17
        /*003a*/ 	.short	(.L_63 - .L_62)
.L_62:
        /*003c*/ 	.word	0x00000000
        /*0040*/ 	.short	0x0000
        /*0042*/ 	.short	0x0000
        /*0044*/ 	.byte	0x00, 0xf5, 0x21, 0x00


	//----- nvinfo : EIATTR_SPARSE_MMA_MASK
	.align		4
.L_63:
        /*0048*/ 	.byte	0x03, 0x50
        /*004a*/ 	.short	0x0000


	//----- nvinfo : EIATTR_MAXREG_COUNT
	.align		4
        /*004c*/ 	.byte	0x03, 0x1b
        /*004e*/ 	.short	0x00ff


	//----- nvinfo : EIATTR_MERCURY_ISA_VERSION
	.align		4
        /*0050*/ 	.byte	0x03, 0x5f
        /*0052*/ 	.short	0x0101


	//----- nvinfo : EIATTR_VRC_CTA_INIT_COUNT
	.align		4
        /*0054*/ 	.byte	0x02, 0x4a
	.zero		1
	.zero		1


	//----- nvinfo : EIATTR_EXIT_INSTR_OFFSETS
	.align		4
        /*0058*/ 	.byte	0x04, 0x1c
        /*005a*/ 	.short	(.L_65 - .L_64)


	//   ....[0]....
.L_64:
        /*005c*/ 	.word	0x00000040


	//   ....[1]....
        /*0060*/ 	.word	0x00000730


	//----- nvinfo : EIATTR_CBANK_PARAM_SIZE
	.align		4
.L_65:
        /*0064*/ 	.byte	0x03, 0x19
        /*0066*/ 	.short	0x0018


	//----- nvinfo : EIATTR_PARAM_CBANK
	.align		4
        /*0068*/ 	.byte	0x04, 0x0a
        /*006a*/ 	.short	(.L_67 - .L_66)
	.align		4
.L_66:
        /*006c*/ 	.word	index@(.nv.constant0._Z14computeRowSumsPiS_ii)
        /*0070*/ 	.short	0x0380
        /*0072*/ 	.short	0x0018


	//----- nvinfo : EIATTR_SW_WAR
	.align		4
.L_67:
        /*0074*/ 	.byte	0x04, 0x36
        /*0076*/ 	.short	(.L_69 - .L_68)
.L_68:
        /*0078*/ 	.word	0x00000008
.L_69:


//--------------------- .nv.callgraph             --------------------------
	.section	.nv.callgraph,"",@"SHT_CUDA_CALLGRAPH"
	.align	4
	.sectionentsize	8
	.align		4
        /*0000*/ 	.word	0x00000000
	.align		4
        /*0004*/ 	.word	0xffffffff
	.align		4
        /*0008*/ 	.word	0x00000000
	.align		4
        /*000c*/ 	.word	0xfffffffe
	.align		4
        /*0010*/ 	.word	0x00000000
	.align		4
        /*0014*/ 	.word	0xfffffffd
	.align		4
        /*0018*/ 	.word	0x00000000
	.align		4
        /*001c*/ 	.word	0xfffffffc


//--------------------- .text._Z15replaceElementsPiS_S_ii --------------------------
	.section	.text._Z15replaceElementsPiS_S_ii,"ax",@progbits
	.align	128
        .global         _Z15replaceElementsPiS_S_ii
        .type           _Z15replaceElementsPiS_S_ii,@function
        .size           _Z15replaceElementsPiS_S_ii,(.L_x_16 - _Z15replaceElementsPiS_S_ii)
        .other          _Z15replaceElementsPiS_S_ii,@"STO_CUDA_ENTRY STV_DEFAULT"
_Z15replaceElementsPiS_S_ii:
.text._Z15replaceElementsPiS_S_ii:
[----:B------:R-:W-:Y:S01]  /*0000*/  LDC R1, c[0x0][0x37c] ;  /* 0x0000df00ff017b82 */ /* 0x000fe20000000800 */
[----:B------:R-:W0:Y:S01]  /*0010*/  S2R R6, SR_TID.X ;  /* 0x0000000000067919 */ /* 0x000e220000002100 */
[----:B------:R-:W0:Y:S01]  /*0020*/  LDCU.64 UR6, c[0x0][0x398] ;  /* 0x00007300ff0677ac */ /* 0x000e220008000a00 */
[----:B------:R-:W1:Y:S01]  /*0030*/  S2R R7, SR_CTAID.X ;  /* 0x0000000000077919 */ /* 0x000e620000002500 */
[----:B0-----:R-:W-:-:S04]  /*0040*/  ISETP.GE.AND P0, PT, R6, UR7, PT ;  /* 0x0000000706007c0c */ /* 0x001fc8000bf06270 */
[----:B-1----:R-:W-:-:S13]  /*0050*/  ISETP.GE.OR P0, PT, R7, UR6, P0 ;  /* 0x0000000607007c0c */ /* 0x002fda0008706670 */
[----:B------:R-:W-:Y:S05]  /*0060*/  @P0 EXIT ;  /* 0x000000000000094d */ /* 0x000fea0003800000 */
[----:B------:R-:W0:Y:S01]  /*0070*/  LDC.64 R2, c[0x0][0x380] ;  /* 0x0000e000ff027b82 */ /* 0x000e220000000a00 */
[----:B------:R-:W1:Y:S01]  /*0080*/  LDCU.64 UR4, c[0x0][0x358] ;  /* 0x00006b00ff0477ac */ /* 0x000e620008000a00 */
[----:B------:R-:W-:-:S04]  /*0090*/  IMAD R5, R7, UR7, R6 ;  /* 0x0000000707057c24 */ /* 0x000fc8000f8e0206 */
[----:B0-----:R-:W-:-:S05]  /*00a0*/  IMAD.WIDE.U32 R2, R5, 0x4, R2 ;  /* 0x0000000405027825 */ /* 0x001fca00078e0002 */
[----:B-1----:R-:W2:Y:S02]  /*00b0*/  LDG.E R0, desc[UR4][R2.64] ;  /* 0x0000000402007981 */ /* 0x002ea4000c1e1900 */
[----:B--2---:R-:W-:-:S04]  /*00c0*/  LOP3.LUT R0, R0, 0x1, RZ, 0xc0, !PT ;  /* 0x0000000100007812 */ /* 0x004fc800078ec0ff */
[----:B------:R-:W-:-:S13]  /*00d0*/  ISETP.NE.U32.AND P0, PT, R0, 0x1, PT ;  /* 0x000000010000780c */ /* 0x000fda0003f05070 */
[----:B------:R-:W-:Y:S05]  /*00e0*/  @!P0 BRA `(.L_x_0) ;  /* 0x0000000000148947 */ /* 0x000fea0003800000 */
[----:B------:R-:W0:Y:S02]  /*00f0*/  LDC.64 R4, c[0x0][0x388] ;  /* 0x0000e200ff047b82 */ /* 0x000e240000000a00 */
[----:B0-----:R-:W-:-:S06]  /*0100*/  IMAD.WIDE.U32 R4, R7, 0x4, R4 ;  /* 0x0000000407047825 */ /* 0x001fcc00078e0004 */
[----:B------:R-:W2:Y:S04]  /*0110*/  LDG.E R5, desc[UR4][R4.64] ;  /* 0x0000000404057981 */ /* 0x000ea8000c1e1900 */
[----:B--2---:R-:W-:Y:S01]  /*0120*/  STG.E desc[UR4][R2.64], R5 ;  /* 0x0000000502007986 */ /* 0x004fe2000c101904 */
[----:B------:R-:W-:Y:S05]  /*0130*/  EXIT ;  /* 0x000000000000794d */ /* 0x000fea0003800000 */
.L_x_0:
[----:B------:R-:W0:Y:S02]  /*0140*/  LDC.64 R4, c[0x0][0x390] ;  /* 0x0000e400ff047b82 */ /* 0x000e240000000a00 */
[----:B0-----:R-:W-:-:S06]  /*0150*/  IMAD.WIDE.U32 R4, R6, 0x4, R4 ;  /* 0x0000000406047825 */ /* 0x001fcc00078e0004 */
[----:B------:R-:W2:Y:S04]  /*0160*/  LDG.E R5, desc[UR4][R4.64] ;  /* 0x0000000404057981 */ /* 0x000ea8000c1e1900 */
[----:B--2---:R-:W-:Y:S01]  /*0170*/  STG.E desc[UR4][R2.64], R5 ;  /* 0x0000000502007986 */ /* 0x004fe2000c101904 */
[----:B------:R-:W-:Y:S05]  /*0180*/  EXIT ;  /* 0x000000000000794d */ /* 0x000fea0003800000 */
.L_x_1:
[----:B------:R-:W-:-:S00]  /*0190*/  BRA `(.L_x_1) ;  /* 0xfffffffc00fc7947 */ /* 0x000fc0000383ffff */
[----:B------:R-:W-:-:S00]  /*01a0*/  NOP ;  /* 0x0000000000007918 */ /* 0x000fc00000000000 */
        /* <DEDUP_REMOVED lines=13> */
.L_x_16:


//--------------------- .text._Z17computeColumnSumsPiS_ii --------------------------
	.section	.text._Z17computeColumnSumsPiS_ii,"ax",@progbits
	.align	128
        .global         _Z17computeColumnSumsPiS_ii
        .type           _Z17computeColumnSumsPiS_ii,@function
        .size           _Z17computeColumnSumsPiS_ii,(.L_x_17 - _Z17computeColumnSumsPiS_ii)
        .other          _Z17computeColumnSumsPiS_ii,@"STO_CUDA_ENTRY STV_DEFAULT"
_Z17computeColumnSumsPiS_ii:
.text._Z17computeColumnSumsPiS_ii:
[----:B------:R-:W-:Y:S01]  /*0000*/  LDC R1, c[0x0][0x37c] ;  /* 0x0000df00ff017b82 */ /* 0x000fe20000000800 */
[----:B------:R-:W0:Y:S07]  /*0010*/  S2R R0, SR_TID.X ;  /* 0x0000000000007919 */ /* 0x000e2e0000002100 */
[----:B------:R-:W0:Y:S02]  /*0020*/  LDC R25, c[0x0][0x394] ;  /* 0x0000e500ff197b82 */ /* 0x000e240000000800 */
[----:B0-----:R-:W-:-:S13]  /*0030*/  ISETP.GE.AND P0, PT, R0, R25, PT ;  /* 0x000000190000720c */ /* 0x001fda0003f06270 */
[----:B------:R-:W-:Y:S05]  /*0040*/  @P0 EXIT ;  /* 0x000000000000094d */ /* 0x000fea0003800000 */
[----:B------:R-:W0:Y:S01]  /*0050*/  LDCU UR5, c[0x0][0x390] ;  /* 0x00007200ff0577ac */ /* 0x000e220008000800 */
[----:B------:R-:W-:Y:S01]  /*0060*/  HFMA2 R26, -RZ, RZ, 0, 0 ;  /* 0x00000000ff1a7431 */ /* 0x000fe200000001ff */
[----:B------:R-:W1:Y:S01]  /*0070*/  LDCU.64 UR8, c[0x0][0x358] ;  /* 0x00006b00ff0877ac */ /* 0x000e620008000a00 */
[----:B0-----:R-:W-:-:S09]  /*0080*/  UISETP.GE.AND UP0, UPT, UR5, 0x1, UPT ;  /* 0x000000010500788c */ /* 0x001fd2000bf06270 */
[----:B-1----:R-:W-:Y:S05]  /*0090*/  BRA.U !UP0, `(.L_x_2) ;  /* 0x0000000508c07547 */ /* 0x002fea000b800000 */
[----:B------:R-:W-:Y:S01]  /*00a0*/  UISETP.GE.U32.AND UP1, UPT, UR5, 0x10, UPT ;  /* 0x000000100500788c */ /* 0x000fe2000bf26070 */
[----:B------:R-:W-:Y:S01]  /*00b0*/  MOV R26, RZ ;  /* 0x000000ff001a7202 */ /* 0x000fe20000000f00 */
[----:B------:R-:W-:Y:S01]  /*00c0*/  ULOP3.LUT UR6, UR5, 0xf, URZ, 0xc0, !UPT ;  /* 0x0000000f05067892 */ /* 0x000fe2000f8ec0ff */
[----:B------:R-:W-:-:S03]  /*00d0*/  UMOV UR4, URZ ;  /* 0x000000ff00047c82 */ /* 0x000fc60008000000 */
[----:B------:R-:W-:-:S03]  /*00e0*/  UISETP.NE.AND UP0, UPT, UR6, URZ, UPT ;  /* 0x000000ff0600728c */ /* 0x000fc6000bf05270 */
[----:B------:R-:W-:Y:S08]  /*00f0*/  BRA.U !UP1, `(.L_x_3) ;  /* 0x0000000109c47547 */ /* 0x000ff0000b800000 */
[----:B------:R-:W-:Y:S01]  /*0100*/  ULOP3.LUT UR4, UR5, 0x7ffffff0, URZ, 0xc0, !UPT ;  /* 0x7ffffff005047892 */ /* 0x000fe2000f8ec0ff */
[----:B------:R-:W-:Y:S02]  /*0110*/  MOV R26, RZ ;  /* 0x000000ff001a7202 */ /* 0x000fe40000000f00 */
[----:B------:R-:W-:Y:S01]  /*0120*/  MOV R24, R0 ;  /* 0x0000000000187202 */ /* 0x000fe20000000f00 */
[----:B------:R-:W-:-:S12]  /*0130*/  UIADD3 UR7, UPT, UPT, -UR4, URZ, URZ ;  /* 0x000000ff04077290 */ /* 0x000fd8000fffe1ff */
.L_x_4:
[----:B------:R-:W0:Y:S02]  /*0140*/  LDC.64 R16, c[0x0][0x380] ;  /* 0x0000e000ff107b82 */ /* 0x000e240000000a00 */
[----:B0-----:R-:W-:-:S05]  /*0150*/  IMAD.WIDE R16, R24, 0x4, R16 ;  /* 0x0000000418107825 */ /* 0x001fca00078e0210 */
[----:B------:R0:W2:Y:S01]  /*0160*/  LDG.E R27, desc[UR8][R16.64] ;  /* 0x00000008101b7981 */ /* 0x0000a2000c1e1900 */
[----:B------:R-:W-:-:S04]  /*0170*/  IMAD.WIDE R18, R25, 0x4, R16 ;  /* 0x0000000419127825 */ /* 0x000fc800078e0210 */
[C---:B------:R-:W-:Y:S02]  /*0180*/  IMAD.WIDE R20, R25.reuse, 0x4, R18 ;  /* 0x0000000419147825 */ /* 0x040fe400078e0212 */
[----:B------:R-:W2:Y:S02]  /*0190*/  LDG.E R18, desc[UR8][R18.64] ;  /* 0x0000000812127981 */ /* 0x000ea4000c1e1900 */
[C---:B------:R-:W-:Y:S02]  /*01a0*/  IMAD.WIDE R2, R25.reuse, 0x4, R20 ;  /* 0x0000000419027825 */ /* 0x040fe400078e0214 */
[----:B------:R-:W3:Y:S02]  /*01b0*/  LDG.E R20, desc[UR8][R20.64] ;  /* 0x0000000814147981 */ /* 0x000ee4000c1e1900 */
[C---:B------:R-:W-:Y:S02]  /*01c0*/  IMAD.WIDE R4, R25.reuse, 0x4, R2 ;  /* 0x0000000419047825 */ /* 0x040fe400078e0202 */
[----:B------:R1:W3:Y:S02]  /*01d0*/  LDG.E R19, desc[UR8][R2.64] ;  /* 0x0000000802137981 */ /* 0x0002e4000c1e1900 */
[----:B------:R-:W-:-:S02]  /*01e0*/  IMAD.WIDE R6, R25, 0x4, R4 ;  /* 0x0000000419067825 */ /* 0x000fc400078e0204 */
[----:B------:R-:W4:Y:S02]  /*01f0*/  LDG.E R4, desc[UR8][R4.64] ;  /* 0x0000000804047981 */ /* 0x000f24000c1e1900 */
[----:B------:R-:W-:-:S04]  /*0200*/  IMAD.WIDE R8, R25, 0x4, R6 ;  /* 0x0000000419087825 */ /* 0x000fc800078e0206 */
[C---:B------:R-:W-:Y:S01]  /*0210*/  IMAD.WIDE R10, R25.reuse, 0x4, R8 ;  /* 0x00000004190a7825 */ /* 0x040fe200078e0208 */
[----:B------:R5:W4:Y:S04]  /*0220*/  LDG.E R5, desc[UR8][R6.64] ;  /* 0x0000000806057981 */ /* 0x000b28000c1e1900 */
[----:B------:R-:W4:Y:S01]  /*0230*/  LDG.E R8, desc[UR8][R8.64] ;  /* 0x0000000808087981 */ /* 0x000f22000c1e1900 */
[----:B------:R-:W-:-:S03]  /*0240*/  IMAD.WIDE R12, R25, 0x4, R10 ;  /* 0x00000004190c7825 */ /* 0x000fc600078e020a */
[----:B------:R-:W4:Y:S01]  /*0250*/  LDG.E R11, desc[UR8][R10.64] ;  /* 0x000000080a0b7981 */ /* 0x000f22000c1e1900 */
[----:B------:R-:W-:-:S03]  /*0260*/  IMAD.WIDE R14, R25, 0x4, R12 ;  /* 0x00000004190e7825 */ /* 0x000fc600078e020c */
[----:B------:R-:W4:Y:S01]  /*0270*/  LDG.E R12, desc[UR8][R12.64] ;  /* 0x000000080c0c7981 */ /* 0x000f22000c1e1900 */
[----:B0-----:R-:W-:-:S03]  /*0280*/  IMAD.WIDE R16, R25, 0x4, R14 ;  /* 0x0000000419107825 */ /* 0x001fc600078e020e */
[----:B------:R-:W4:Y:S01]  /*0290*/  LDG.E R15, desc[UR8][R14.64] ;  /* 0x000000080e0f7981 */ /* 0x000f22000c1e1900 */
[----:B------:R-:W-:-:S03]  /*02a0*/  IMAD.WIDE R22, R25, 0x4, R16 ;  /* 0x0000000419167825 */ /* 0x000fc600078e0210 */
[----:B------:R-:W4:Y:S01]  /*02b0*/  LDG.E R16, desc[UR8][R16.64] ;  /* 0x0000000810107981 */ /* 0x000f22000c1e1900 */
[----:B------:R-:W-:-:S03]  /*02c0*/  IMAD.WIDE R28, R25, 0x4, R22 ;  /* 0x00000004191c7825 */ /* 0x000fc600078e0216 */
[----:B------:R-:W4:Y:S01]  /*02d0*/  LDG.E R23, desc[UR8][R22.64] ;  /* 0x0000000816177981 */ /* 0x000f22000c1e1900 */
[----:B-1----:R-:W-:-:S03]  /*02e0*/  IMAD.WIDE R2, R25, 0x4, R28 ;  /* 0x0000000419027825 */ /* 0x002fc600078e021c */
[----:B------:R-:W4:Y:S01]  /*02f0*/  LDG.E R28, desc[UR8][R28.64] ;  /* 0x000000081c1c7981 */ /* 0x000f22000c1e1900 */
[----:B-----5:R-:W-:-:S03]  /*0300*/  IMAD.WIDE R6, R25, 0x4, R2 ;  /* 0x0000000419067825 */ /* 0x020fc600078e0202 */
[----:B------:R0:W5:Y:S02]  /*0310*/  LDG.E R21, desc[UR8][R2.64] ;  /* 0x0000000802157981 */ /* 0x000164000c1e1900 */
[----:B0-----:R-:W-:Y:S02]  /*0320*/  IMAD.WIDE R2, R25, 0x4, R6 ;  /* 0x0000000419027825 */ /* 0x001fe400078e0206 */
[----:B------:R-:W5:Y:S04]  /*0330*/  LDG.E R7, desc[UR8][R6.64] ;  /* 0x0000000806077981 */ /* 0x000f68000c1e1900 */
[----:B------:R-:W5:Y:S01]  /*0340*/  LDG.E R9, desc[UR8][R2.64] ;  /* 0x0000000802097981 */ /* 0x000f62000c1e1900 */
[----:B------:R-:W-:-:S04]  /*0350*/  UIADD3 UR7, UPT, UPT, UR7, 0x10, URZ ;  /* 0x0000001007077890 */ /* 0x000fc8000fffe0ff */
[----:B------:R-:W-:Y:S01]  /*0360*/  UISETP.NE.AND UP1, UPT, UR7, URZ, UPT ;  /* 0x000000ff0700728c */ /* 0x000fe2000bf25270 */
[----:B------:R-:W-:Y:S02]  /*0370*/  LEA R24, R25, R24, 0x4 ;  /* 0x0000001819187211 */ /* 0x000fe400078e20ff */
[----:B--2---:R-:W-:-:S04]  /*0380*/  IADD3 R18, PT, PT, R18, R27, R26 ;  /* 0x0000001b12127210 */ /* 0x004fc80007ffe01a */
[----:B---3--:R-:W-:-:S04]  /*0390*/  IADD3 R18, PT, PT, R19, R20, R18 ;  /* 0x0000001413127210 */ /* 0x008fc80007ffe012 */
[----:B----4-:R-:W-:-:S04]  /*03a0*/  IADD3 R4, PT, PT, R5, R4, R18 ;  /* 0x0000000405047210 */ /* 0x010fc80007ffe012 */
[----:B------:R-:W-:-:S04]  /*03b0*/  IADD3 R4, PT, PT, R11, R8, R4 ;  /* 0x000000080b047210 */ /* 0x000fc80007ffe004 */
[----:B------:R-:W-:-:S04]  /*03c0*/  IADD3 R4, PT, PT, R15, R12, R4 ;  /* 0x0000000c0f047210 */ /* 0x000fc80007ffe004 */
[----:B------:R-:W-:-:S04]  /*03d0*/  IADD3 R4, PT, PT, R23, R16, R4 ;  /* 0x0000001017047210 */ /* 0x000fc80007ffe004 */
[----:B-----5:R-:W-:-:S04]  /*03e0*/  IADD3 R4, PT, PT, R21, R28, R4 ;  /* 0x0000001c15047210 */ /* 0x020fc80007ffe004 */
[----:B------:R-:W-:Y:S01]  /*03f0*/  IADD3 R26, PT, PT, R9, R7, R4 ;  /* 0x00000007091a7210 */ /* 0x000fe20007ffe004 */
[----:B------:R-:W-:Y:S06]  /*0400*/  BRA.U UP1, `(.L_x_4) ;  /* 0xfffffffd014c7547 */ /* 0x000fec000b83ffff */
.L_x_3:
[----:B------:R-:W-:Y:S05]  /*0410*/  BRA.U !UP0, `(.L_x_2) ;  /* 0x0000000108e07547 */ /* 0x000fea000b800000 */
[----:B------:R-:W-:Y:S02]  /*0420*/  UISETP.GE.U32.AND UP0, UPT, UR6, 0x8, UPT ;  /* 0x000000080600788c */ /* 0x000fe4000bf06070 */
[----:B------:R-:W-:-:S04]  /*0430*/  ULOP3.LUT UR7, UR5, 0x7, URZ, 0xc0, !UPT ;  /* 0x0000000705077892 */ /* 0x000fc8000f8ec0ff */
[----:B------:R-:W-:-:S03]  /*0440*/  UISETP.NE.AND UP1, UPT, UR7, URZ, UPT ;  /* 0x000000ff0700728c */ /* 0x000fc6000bf25270 */
[----:B------:R-:W-:Y:S08]  /*0450*/  BRA.U !UP0, `(.L_x_5) ;  /* 0x00000001085c7547 */ /* 0x000ff0000b800000 */
[----:B------:R-:W0:Y:S01]  /*0460*/  LDC.64 R6, c[0x0][0x380] ;  /* 0x0000e000ff067b82 */ /* 0x000e220000000a00 */
[----:B------:R-:W-:-:S04]  /*0470*/  IMAD R3, R25, UR4, R0 ;  /* 0x0000000419037c24 */ /* 0x000fc8000f8e0200 */
[----:B0-----:R-:W-:-:S04]  /*0480*/  IMAD.WIDE R6, R3, 0x4, R6 ;  /* 0x0000000403067825 */ /* 0x001fc800078e0206 */
[C---:B------:R-:W-:Y:S02]  /*0490*/  IMAD.WIDE R8, R25.reuse, 0x4, R6 ;  /* 0x0000000419087825 */ /* 0x040fe400078e0206 */
[----:B------:R-:W2:Y:S02]  /*04a0*/  LDG.E R7, desc[UR8][R6.64] ;  /* 0x0000000806077981 */ /* 0x000ea4000c1e1900 */
[C---:B------:R-:W-:Y:S02]  /*04b0*/  IMAD.WIDE R10, R25.reuse, 0x4, R8 ;  /* 0x00000004190a7825 */ /* 0x040fe400078e0208 */
[----:B------:R-:W2:Y:S02]  /*04c0*/  LDG.E R8, desc[UR8][R8.64] ;  /* 0x0000000808087981 */ /* 0x000ea4000c1e1900 */
[C---:B------:R-:W-:Y:S02]  /*04d0*/  IMAD.WIDE R12, R25.reuse, 0x4, R10 ;  /* 0x00000004190c7825 */ /* 0x040fe400078e020a */
[----:B------:R-:W3:Y:S02]  /*04e0*/  LDG.E R11, desc[UR8][R10.64] ;  /* 0x000000080a0b7981 */ /* 0x000ee4000c1e1900 */
[----:B------:R-:W-:-:S02]  /*04f0*/  IMAD.WIDE R14, R25, 0x4, R12 ;  /* 0x00000004190e7825 */ /* 0x000fc400078e020c */
[----:B------:R-:W3:Y:S02]  /*0500*/  LDG.E R12, desc[UR8][R12.64] ;  /* 0x000000080c0c7981 */ /* 0x000ee4000c1e1900 */
[C---:B------:R-:W-:Y:S02]  /*0510*/  IMAD.WIDE R2, R25.reuse, 0x4, R14 ;  /* 0x0000000419027825 */ /* 0x040fe400078e020e */
[----:B------:R-:W4:Y:S02]  /*0520*/  LDG.E R15, desc[UR8][R14.64] ;  /* 0x000000080e0f7981 */ /* 0x000f24000c1e1900 */
[C---:B------:R-:W-:Y:S02]  /*0530*/  IMAD.WIDE R4, R25.reuse, 0x4, R2 ;  /* 0x0000000419047825 */ /* 0x040fe400078e0202 */
[----:B------:R-:W4:Y:S02]  /*0540*/  LDG.E R2, desc[UR8][R2.64] ;  /* 0x0000000802027981 */ /* 0x000f24000c1e1900 */
[----:B------:R-:W-:-:S02]  /*0550*/  IMAD.WIDE R16, R25, 0x4, R4 ;  /* 0x0000000419107825 */ /* 0x000fc400078e0204 */
[----:B------:R-:W5:Y:S04]  /*0560*/  LDG.E R5, desc[UR8][R4.64] ;  /* 0x0000000804057981 */ /* 0x000f68000c1e1900 */
[----:B------:R-:W5:Y:S01]  /*0570*/  LDG.E R16, desc[UR8][R16.64] ;  /* 0x0000000810107981 */ /* 0x000f62000c1e1900 */
[----:B------:R-:W-:Y:S01]  /*0580*/  UIADD3 UR4, UPT, UPT, UR4, 0x8, URZ ;  /* 0x0000000804047890 */ /* 0x000fe2000fffe0ff */
[----:B--2---:R-:W-:-:S04]  /*0590*/  IADD3 R26, PT, PT, R8, R7, R26 ;  /* 0x00000007081a7210 */ /* 0x004fc80007ffe01a */
[----:B---3--:R-:W-:-:S04]  /*05a0*/  IADD3 R26, PT, PT, R12, R11, R26 ;  /* 0x0000000b0c1a7210 */ /* 0x008fc80007ffe01a */
[----:B----4-:R-:W-:-:S04]  /*05b0*/  IADD3 R26, PT, PT, R2, R15, R26 ;  /* 0x0000000f021a7210 */ /* 0x010fc80007ffe01a */
[----:B-----5:R-:W-:-:S07]  /*05c0*/  IADD3 R26, PT, PT, R16, R5, R26 ;  /* 0x00000005101a7210 */ /* 0x020fce0007ffe01a */
.L_x_5:
        /* <DEDUP_REMOVED lines=12> */
[----:B------:R-:W-:Y:S02]  /*0690*/  IMAD.WIDE R8, R25, 0x4, R6 ;  /* 0x0000000419087825 */ /* 0x000fe400078e0206 */
[----:B------:R-:W3:Y:S04]  /*06a0*/  LDG.E R7, desc[UR8][R6.64] ;  /* 0x0000000806077981 */ /* 0x000ee8000c1e1900 */
[----:B------:R-:W3:Y:S01]  /*06b0*/  LDG.E R8, desc[UR8][R8.64] ;  /* 0x0000000808087981 */ /* 0x000ee2000c1e1900 */
[----:B------:R-:W-:Y:S01]  /*06c0*/  UIADD3 UR4, UPT, UPT, UR4, 0x4, URZ ;  /* 0x0000000404047890 */ /* 0x000fe2000fffe0ff */
[----:B--2---:R-:W-:-:S04]  /*06d0*/  IADD3 R26, PT, PT, R4, R3, R26 ;  /* 0x00000003041a7210 */ /* 0x004fc80007ffe01a */
[----:B---3--:R-:W-:-:S07]  /*06e0*/  IADD3 R26, PT, PT, R8, R7, R26 ;  /* 0x00000007081a7210 */ /* 0x008fce0007ffe01a */
.L_x_6:
[----:B------:R-:W-:Y:S05]  /*06f0*/  BRA.U !UP1, `(.L_x_2) ;  /* 0x0000000109287547 */ /* 0x000fea000b800000 */
[----:B------:R-:W0:Y:S01]  /*0700*/  LDC.64 R4, c[0x0][0x380] ;  /* 0x0000e000ff047b82 */ /* 0x000e220000000a00 */
[----:B------:R-:W-:Y:S01]  /*0710*/  IMAD R6, R25, UR4, R0 ;  /* 0x0000000419067c24 */ /* 0x000fe2000f8e0200 */
[----:B------:R-:W-:-:S12]  /*0720*/  UIADD3 UR5, UPT, UPT, -UR5, URZ, URZ ;  /* 0x000000ff05057290 */ /* 0x000fd8000fffe1ff */
.L_x_7:
[----:B0-----:R-:W-:-:S06]  /*0730*/  IMAD.WIDE R2, R6, 0x4, R4 ;  /* 0x0000000406027825 */ /* 0x001fcc00078e0204 */
[----:B------:R-:W2:Y:S01]  /*0740*/  LDG.E R3, desc[UR8][R2.64] ;  /* 0x0000000802037981 */ /* 0x000ea2000c1e1900 */
[----:B------:R-:W-:Y:S01]  /*0750*/  UIADD3 UR5, UPT, UPT, UR5, 0x1, URZ ;  /* 0x0000000105057890 */ /* 0x000fe2000fffe0ff */
[----:B------:R-:W-:-:S03]  /*0760*/  IADD3 R6, PT, PT, R6, R25, RZ ;  /* 0x0000001906067210 */ /* 0x000fc60007ffe0ff */
[----:B------:R-:W-:Y:S01]  /*0770*/  UISETP.NE.AND UP0, UPT, UR5, URZ, UPT ;  /* 0x000000ff0500728c */ /* 0x000fe2000bf05270 */
[----:B--2---:R-:W-:-:S08]  /*0780*/  IADD3 R26, PT, PT, R3, R26, RZ ;  /* 0x0000001a031a7210 */ /* 0x004fd00007ffe0ff */
[----:B------:R-:W-:Y:S05]  /*0790*/  BRA.U UP0, `(.L_x_7) ;  /* 0xfffffffd00e47547 */ /* 0x000fea000b83ffff */
.L_x_2:
[----:B------:R-:W0:Y:S02]  /*07a0*/  LDC.64 R2, c[0x0][0x388] ;  /* 0x0000e200ff027b82 */ /* 0x000e240000000a00 */
[----:B0-----:R-:W-:-:S05]  /*07b0*/  IMAD.WIDE.U32 R2, R0, 0x4, R2 ;  /* 0x0000000400027825 */ /* 0x001fca00078e0002 */
[----:B------:R-:W-:Y:S01]  /*07c0*/  STG.E desc[UR8][R2.64], R26 ;  /* 0x0000001a02007986 */ /* 0x000fe2000c101908 */
[----:B------:R-:W-:Y:S05]  /*07d0*/  EXIT ;  /* 0x000000000000794d */ /* 0x000fea0003800000 */
.L_x_8:
        /* <DEDUP_REMOVED lines=10> */
.L_x_17:


//--------------------- .text._Z14computeRowSumsPiS_ii --------------------------
	.section	.text._Z14computeRowSumsPiS_ii,"ax",@progbits
	.align	128
        .global         _Z14computeRowSumsPiS_ii
        .type           _Z14computeRowSumsPiS_ii,@function
        .size           _Z14computeRowSumsPiS_ii,(.L_x_18 - _Z14computeRowSumsPiS_ii)
        .other          _Z14computeRowSumsPiS_ii,@"STO_CUDA_ENTRY STV_DEFAULT"
_Z14computeRowSumsPiS_ii:
.text._Z14computeRowSumsPiS_ii:
[----:B------:R-:W-:Y:S01]  /*0000*/  LDC R1, c[0x0][0x37c] ;  /* 0x0000df00ff017b82 */ /* 0x000fe20000000800 */
[----:B------:R-:W0:Y:S01]  /*0010*/  S2R R0, SR_TID.X ;  /* 0x0000000000007919 */ /* 0x000e220000002100 */
[----:B------:R-:W0:Y:S02]  /*0020*/  LDCU UR4, c[0x0][0x390] ;  /* 0x00007200ff0477ac */ /* 0x000e240008000800 */
[----:B0-----:R-:W-:-:S13]  /*0030*/  ISETP.GE.AND P0, PT, R0, UR4, PT ;  /* 0x0000000400007c0c */ /* 0x001fda000bf06270 */
[----:B------:R-:W-:Y:S05]  /*0040*/  @P0 EXIT ;  /* 0x000000000000094d */ /* 0x000fea0003800000 */
[----:B------:R-:W0:Y:S01]  /*0050*/  LDCU UR5, c[0x0][0x394] ;  /* 0x00007280ff0577ac */ /* 0x000e220008000800 */
[----:B------:R-:W-:Y:S01]  /*0060*/  IMAD.MOV.U32 R2, RZ, RZ, RZ ;  /* 0x000000ffff027224 */ /* 0x000fe200078e00ff */
[----:B------:R-:W1:Y:S01]  /*0070*/  LDCU.64 UR8, c[0x0][0x358] ;  /* 0x00006b00ff0877ac */ /* 0x000e620008000a00 */
[----:B0-----:R-:W-:-:S09]  /*0080*/  UISETP.GE.AND UP0, UPT, UR5, 0x1, UPT ;  /* 0x000000010500788c */ /* 0x001fd2000bf06270 */
[----:B-1----:R-:W-:Y:S05]  /*0090*/  BRA.U !UP0, `(.L_x_9) ;  /* 0x0000000508987547 */ /* 0x002fea000b800000 */
[----:B------:R-:W-:Y:S02]  /*00a0*/  UISETP.GE.U32.AND UP1, UPT, UR5, 0x10, UPT ;  /* 0x000000100500788c */ /* 0x000fe4000bf26070 */
[----:B------:R-:W-:Y:S01]  /*00b0*/  IMAD R3, R0, UR5, RZ ;  /* 0x0000000500037c24 */ /* 0x000fe2000f8e02ff */
[----:B------:R-:W-:Y:S01]  /*00c0*/  ULOP3.LUT UR6, UR5, 0xf, URZ, 0xc0, !UPT ;  /* 0x0000000f05067892 */ /* 0x000fe2000f8ec0ff */
[----:B------:R-:W-:Y:S01]  /*00d0*/  IMAD.MOV.U32 R2, RZ, RZ, RZ ;  /* 0x000000ffff027224 */ /* 0x000fe200078e00ff */
[----:B------:R-:W-:Y:S02]  /*00e0*/  UMOV UR4, URZ ;  /* 0x000000ff00047c82 */ /* 0x000fe40008000000 */
[----:B------:R-:W-:Y:S02]  /*00f0*/  UISETP.NE.AND UP0, UPT, UR6, URZ, UPT ;  /* 0x000000ff0600728c */ /* 0x000fe4000bf05270 */
[----:B------:R-:W-:Y:S09]  /*0100*/  BRA.U !UP1, `(.L_x_10) ;  /* 0x0000000109947547 */ /* 0x000ff2000b800000 */
[----:B------:R-:W0:Y:S01]  /*0110*/  LDC.64 R4, c[0x0][0x380] ;  /* 0x0000e000ff047b82 */ /* 0x000e220000000a00 */
[----:B------:R-:W-:Y:S01]  /*0120*/  ULOP3.LUT UR4, UR5, 0x7ffffff0, URZ, 0xc0, !UPT ;  /* 0x7ffffff005047892 */ /* 0x000fe2000f8ec0ff */
[----:B------:R-:W-:-:S03]  /*0130*/  IMAD.MOV.U32 R2, RZ, RZ, RZ ;  /* 0x000000ffff027224 */ /* 0x000fc600078e00ff */
[----:B------:R-:W-:Y:S01]  /*0140*/  UIADD3 UR7, UPT, UPT, -UR4, URZ, URZ ;  /* 0x000000ff04077290 */ /* 0x000fe2000fffe1ff */
[----:B0-----:R-:W-:-:S03]  /*0150*/  IMAD.WIDE.U32 R4, R3, 0x4, R4 ;  /* 0x0000000403047825 */ /* 0x001fc600078e0004 */
[----:B------:R-:W-:-:S05]  /*0160*/  IADD3 R9, P0, PT, R4, 0x20, RZ ;  /* 0x0000002004097810 */ /* 0x000fca0007f1e0ff */
[----:B------:R-:W-:-:S08]  /*0170*/  IMAD.X R5, RZ, RZ, R5, P0 ;  /* 0x000000ffff057224 */ /* 0x000fd000000e0605 */
.L_x_11:
[----:B------:R-:W-:-:S05]  /*0180*/  IMAD.MOV.U32 R4, RZ, RZ, R9 ;  /* 0x000000ffff047224 */ /* 0x000fca00078e0009 */
[----:B------:R-:W2:Y:S04]  /*0190*/  LDG.E R9, desc[UR8][R4.64+-0x20] ;  /* 0xffffe00804097981 */ /* 0x000ea8000c1e1900 */
[----:B------:R-:W2:Y:S04]  /*01a0*/  LDG.E R8, desc[UR8][R4.64+-0x1c] ;  /* 0xffffe40804087981 */ /* 0x000ea8000c1e1900 */
[----:B------:R-:W3:Y:S04]  /*01b0*/  LDG.E R11, desc[UR8][R4.64+-0x18] ;  /* 0xffffe808040b7981 */ /* 0x000ee8000c1e1900 */
[----:B------:R-:W3:Y:S04]  /*01c0*/  LDG.E R10, desc[UR8][R4.64+-0x14] ;  /* 0xffffec08040a7981 */ /* 0x000ee8000c1e1900 */
[----:B------:R-:W4:Y:S04]  /*01d0*/  LDG.E R13, desc[UR8][R4.64+-0x10] ;  /* 0xfffff008040d7981 */ /* 0x000f28000c1e1900 */
[----:B------:R-:W4:Y:S04]  /*01e0*/  LDG.E R12, desc[UR8][R4.64+-0xc] ;  /* 0xfffff408040c7981 */ /* 0x000f28000c1e1900 */
[----:B------:R-:W5:Y:S04]  /*01f0*/  LDG.E R15, desc[UR8][R4.64+-0x8] ;  /* 0xfffff808040f7981 */ /* 0x000f68000c1e1900 */
        /* <DEDUP_REMOVED lines=8> */
[----:B------:R0:W5:Y:S01]  /*0280*/  LDG.E R7, desc[UR8][R4.64+0x1c] ;  /* 0x00001c0804077981 */ /* 0x000162000c1e1900 */
[----:B------:R-:W-:-:S04]  /*0290*/  UIADD3 UR7, UPT, UPT, UR7, 0x10, URZ ;  /* 0x0000001007077890 */ /* 0x000fc8000fffe0ff */
[----:B------:R-:W-:Y:S01]  /*02a0*/  UISETP.NE.AND UP1, UPT, UR7, URZ, UPT ;  /* 0x000000ff0700728c */ /* 0x000fe2000bf25270 */
[----:B--2---:R-:W-:Y:S02]  /*02b0*/  IADD3 R8, PT, PT, R8, R9, R2 ;  /* 0x0000000908087210 */ /* 0x004fe40007ffe002 */
[----:B------:R-:W-:-:S05]  /*02c0*/  IADD3 R9, P0, PT, R4, 0x40, RZ ;  /* 0x0000004004097810 */ /* 0x000fca0007f1e0ff */
[----:B0-----:R-:W-:Y:S01]  /*02d0*/  IMAD.X R5, RZ, RZ, R5, P0 ;  /* 0x000000ffff057224 */ /* 0x001fe200000e0605 */
[----:B---3--:R-:W-:-:S04]  /*02e0*/  IADD3 R8, PT, PT, R10, R11, R8 ;  /* 0x0000000b0a087210 */ /* 0x008fc80007ffe008 */
[----:B----4-:R-:W-:-:S04]  /*02f0*/  IADD3 R8, PT, PT, R12, R13, R8 ;  /* 0x0000000d0c087210 */ /* 0x010fc80007ffe008 */
[----:B-----5:R-:W-:-:S04]  /*0300*/  IADD3 R8, PT, PT, R14, R15, R8 ;  /* 0x0000000f0e087210 */ /* 0x020fc80007ffe008 */
[----:B------:R-:W-:-:S04]  /*0310*/  IADD3 R8, PT, PT, R16, R17, R8 ;  /* 0x0000001110087210 */ /* 0x000fc80007ffe008 */
[----:B------:R-:W-:-:S04]  /*0320*/  IADD3 R8, PT, PT, R18, R19, R8 ;  /* 0x0000001312087210 */ /* 0x000fc80007ffe008 */
[----:B------:R-:W-:-:S04]  /*0330*/  IADD3 R8, PT, PT, R20, R21, R8 ;  /* 0x0000001514087210 */ /* 0x000fc80007ffe008 */
[----:B------:R-:W-:Y:S01]  /*0340*/  IADD3 R2, PT, PT, R7, R6, R8 ;  /* 0x0000000607027210 */ /* 0x000fe20007ffe008 */
[----:B------:R-:W-:Y:S06]  /*0350*/  BRA.U UP1, `(.L_x_11) ;  /* 0xfffffffd01887547 */ /* 0x000fec000b83ffff */
.L_x_10:
[----:B------:R-:W-:Y:S05]  /*0360*/  BRA.U !UP0, `(.L_x_9) ;  /* 0x0000000108e47547 */ /* 0x000fea000b800000 */
[----:B------:R-:W-:Y:S02]  /*0370*/  UISETP.GE.U32.AND UP0, UPT, UR6, 0x8, UPT ;  /* 0x000000080600788c */ /* 0x000fe4000bf06070 */
[----:B------:R-:W-:-:S04]  /*0380*/  ULOP3.LUT UR7, UR5, 0x7, URZ, 0xc0, !UPT ;  /* 0x0000000705077892 */ /* 0x000fc8000f8ec0ff */
[----:B------:R-:W-:-:S03]  /*0390*/  UISETP.NE.AND UP1, UPT, UR7, URZ, UPT ;  /* 0x000000ff0700728c */ /* 0x000fc6000bf25270 */
[----:B------:R-:W-:Y:S08]  /*03a0*/  BRA.U !UP0, `(.L_x_12) ;  /* 0x0000000108547547 */ /* 0x000ff0000b800000 */
[----:B------:R-:W0:Y:S01]  /*03b0*/  LDC.64 R6, c[0x0][0x380] ;  /* 0x0000e000ff067b82 */ /* 0x000e220000000a00 */
[----:B------:R-:W1:Y:S01]  /*03c0*/  LDCU.64 UR10, c[0x0][0x380] ;  /* 0x00007000ff0a77ac */ /* 0x000e620008000a00 */
[C---:B------:R-:W-:Y:S01]  /*03d0*/  IADD3 R8, P0, PT, R3.reuse, UR4, RZ ;  /* 0x0000000403087c10 */ /* 0x040fe2000ff1e0ff */
[----:B------:R-:W-:-:S04]  /*03e0*/  VIADD R5, R3, UR4 ;  /* 0x0000000403057c36 */ /* 0x000fc80008000000 */
[----:B------:R-:W-:Y:S01]  /*03f0*/  IMAD.X R9, RZ, RZ, RZ, P0 ;  /* 0x000000ffff097224 */ /* 0x000fe200000e06ff */
[----:B-1----:R-:W-:Y:S01]  /*0400*/  LEA R4, P0, R8, UR10, 0x2 ;  /* 0x0000000a08047c11 */ /* 0x002fe2000f8010ff */
[----:B0-----:R-:W-:-:S03]  /*0410*/  IMAD.WIDE.U32 R6, R5, 0x4, R6 ;  /* 0x0000000405067825 */ /* 0x001fc600078e0006 */
[----:B------:R-:W-:-:S03]  /*0420*/  LEA.HI.X R5, R8, UR11, R9, 0x2, P0 ;  /* 0x0000000b08057c11 */ /* 0x000fc600080f1409 */
[----:B------:R-:W2:Y:S04]  /*0430*/  LDG.E R7, desc[UR8][R6.64] ;  /* 0x0000000806077981 */ /* 0x000ea8000c1e1900 */
[----:B------:R-:W2:Y:S04]  /*0440*/  LDG.E R8, desc[UR8][R4.64+0x4] ;  /* 0x0000040804087981 */ /* 0x000ea8000c1e1900 */
[----:B------:R-:W3:Y:S04]  /*0450*/  LDG.E R9, desc[UR8][R4.64+0x8] ;  /* 0x0000080804097981 */ /* 0x000ee8000c1e1900 */
[----:B------:R-:W3:Y:S04]  /*0460*/  LDG.E R10, desc[UR8][R4.64+0xc] ;  /* 0x00000c08040a7981 */ /* 0x000ee8000c1e1900 */
[----:B------:R-:W4:Y:S04]  /*0470*/  LDG.E R11, desc[UR8][R4.64+0x10] ;  /* 0x00001008040b7981 */ /* 0x000f28000c1e1900 */
[----:B------:R-:W4:Y:S04]  /*0480*/  LDG.E R12, desc[UR8][R4.64+0x14] ;  /* 0x00001408040c7981 */ /* 0x000f28000c1e1900 */
[----:B------:R-:W5:Y:S04]  /*0490*/  LDG.E R13, desc[UR8][R4.64+0x18] ;  /* 0x00001808040d7981 */ /* 0x000f68000c1e1900 */
[----:B------:R-:W5:Y:S01]  /*04a0*/  LDG.E R14, desc[UR8][R4.64+0x1c] ;  /* 0x00001c08040e7981 */ /* 0x000f62000c1e1900 */
[----:B------:R-:W-:Y:S01]  /*04b0*/  UIADD3 UR4, UPT, UPT, UR4, 0x8, URZ ;  /* 0x0000000804047890 */ /* 0x000fe2000fffe0ff */
[----:B--2---:R-:W-:-:S04]  /*04c0*/  IADD3 R8, PT, PT, R8, R7, R2 ;  /* 0x0000000708087210 */ /* 0x004fc80007ffe002 */
[----:B---3--:R-:W-:-:S04]  /*04d0*/  IADD3 R8, PT, PT, R10, R9, R8 ;  /* 0x000000090a087210 */ /* 0x008fc80007ffe008 */
[----:B----4-:R-:W-:-:S04]  /*04e0*/  IADD3 R8, PT, PT, R12, R11, R8 ;  /* 0x0000000b0c087210 */ /* 0x010fc80007ffe008 */
[----:B-----5:R-:W-:-:S07]  /*04f0*/  IADD3 R2, PT, PT, R14, R13, R8 ;  /* 0x0000000d0e027210 */ /* 0x020fce0007ffe008 */
.L_x_12:
        /* <DEDUP_REMOVED lines=16> */
[----:B------:R-:W3:Y:S01]  /*0600*/  LDG.E R10, desc[UR8][R6.64+0xc] ;  /* 0x00000c08060a7981 */ /* 0x000ee2000c1e1900 */
[----:B------:R-:W-:Y:S01]  /*0610*/  UIADD3 UR4, UPT, UPT, UR4, 0x4, URZ ;  /* 0x0000000404047890 */ /* 0x000fe2000fffe0ff */
[----:B--2---:R-:W-:-:S04]  /*0620*/  IADD3 R2, PT, PT, R8, R5, R2 ;  /* 0x0000000508027210 */ /* 0x004fc80007ffe002 */
[----:B---3--:R-:W-:-:S07]  /*0630*/  IADD3 R2, PT, PT, R10, R9, R2 ;  /* 0x000000090a027210 */ /* 0x008fce0007ffe002 */
.L_x_13:
[----:B------:R-:W-:Y:S05]  /*0640*/  BRA.U !UP1, `(.L_x_9) ;  /* 0x00000001092c7547 */ /* 0x000fea000b800000 */
[----:B------:R-:W0:Y:S01]  /*0650*/  LDC.64 R4, c[0x0][0x380] ;  /* 0x0000e000ff047b82 */ /* 0x000e220000000a00 */
[----:B------:R-:W-:Y:S01]  /*0660*/  VIADD R3, R3, UR4 ;  /* 0x0000000403037c36 */ /* 0x000fe20008000000 */
[----:B------:R-:W-:-:S03]  /*0670*/  UIADD3 UR5, UPT, UPT, -UR5, URZ, URZ ;  /* 0x000000ff05057290 */ /* 0x000fc6000fffe1ff */
[----:B0-----:R-:W-:-:S09]  /*0680*/  IMAD.WIDE.U32 R4, R3, 0x4, R4 ;  /* 0x0000000403047825 */ /* 0x001fd200078e0004 */
.L_x_14:
[----:B------:R0:W2:Y:S01]  /*0690*/  LDG.E R3, desc[UR8][R4.64] ;  /* 0x0000000804037981 */ /* 0x0000a2000c1e1900 */
[----:B------:R-:W-:-:S04]  /*06a0*/  UIADD3 UR5, UPT, UPT, UR5, 0x1, URZ ;  /* 0x0000000105057890 */ /* 0x000fc8000fffe0ff */
[----:B------:R-:W-:Y:S01]  /*06b0*/  UISETP.NE.AND UP0, UPT, UR5, URZ, UPT ;  /* 0x000000ff0500728c */ /* 0x000fe2000bf05270 */
[----:B0-----:R-:W-:-:S05]  /*06c0*/  IADD3 R4, P0, PT, R4, 0x4, RZ ;  /* 0x0000000404047810 */ /* 0x001fca0007f1e0ff */
[----:B------:R-:W-:Y:S02]  /*06d0*/  IMAD.X R5, RZ, RZ, R5, P0 ;  /* 0x000000ffff057224 */ /* 0x000fe400000e0605 */
[----:B--2---:R-:W-:Y:S01]  /*06e0*/  IMAD.IADD R2, R3, 0x1, R2 ;  /* 0x0000000103027824 */ /* 0x004fe200078e0202 */
[----:B------:R-:W-:Y:S06]  /*06f0*/  BRA.U UP0, `(.L_x_14) ;  /* 0xfffffffd00e47547 */ /* 0x000fec000b83ffff */
.L_x_9:
[----:B------:R-:W0:Y:S02]  /*0700*/  LDC.64 R4, c[0x0][0x388] ;  /* 0x0000e200ff047b82 */ /* 0x000e240000000a00 */
[----:B0-----:R-:W-:-:S05]  /*0710*/  IMAD.WIDE.U32 R4, R0, 0x4, R4 ;  /* 0x0000000400047825 */ /* 0x001fca00078e0004 */
[----:B------:R-:W-:Y:S01]  /*0720*/  STG.E desc[UR8][R4.64], R2 ;  /* 0x0000000204007986 */ /* 0x000fe2000c101908 */
[----:B------:R-:W-:Y:S05]  /*0730*/  EXIT ;  /* 0x000000000000794d */ /* 0x000fea0003800000 */
.L_x_15:
        /* <DEDUP_REMOVED lines=12> */
.L_x_18:


//--------------------- .nv.shared.reserved.0     --------------------------
	.section	.nv.shared.reserved.0,"aw",@nobits
	.weak		__nv_reservedSMEM_offset_0_alias
	.size		__nv_reservedSMEM_offset_0_alias, 0, 64
	.other		__nv_reservedSMEM_offset_0_alias,@"STO_CUDA_RESERVED_SHARED STV_DEFAULT"
__nv_reservedSMEM_offset_0_alias:
	.zero		0
	.zero		64


//--------------------- .nv.constant0._Z15replaceElementsPiS_S_ii --------------------------
	.section	.nv.constant0._Z15replaceElementsPiS_S_ii,"a",@progbits
	.sectionflags	@""
	.align	4
.nv.constant0._Z15replaceElementsPiS_S_ii:
	.zero		928


//--------------------- .nv.constant0._Z17computeColumnSumsPiS_ii --------------------------
	.section	.nv.constant0._Z17computeColumnSumsPiS_ii,"a",@progbits
	.sectionflags	@""
	.align	4
.nv.constant0._Z17computeColumnSumsPiS_ii:
	.zero		920


//--------------------- .nv.constant0._Z14computeRowSumsPiS_ii --------------------------
	.section	.nv.constant0._Z14computeRowSumsPiS_ii,"a",@progbits
	.sectionflags	@""
	.align	4
.nv.constant0._Z14computeRowSumsPiS_ii:
	.zero		920


//--------------------- SYMBOLS --------------------------

	.type		.nv.reservedSmem.offset0,@object
	.size		.nv.reservedSmem.offset0,0x4
